	.headerflags	@"EF_CUDA_TEXMODE_UNIFIED EF_CUDA_64BIT_ADDRESS EF_CUDA_ACCELERATORS EF_CUDA_SM90 EF_CUDA_VIRTUAL_SM(EF_CUDA_SM90)"
	.elftype	@"ET_EXEC"


//--------------------- .nv.info                  --------------------------
	.section	.nv.info,"",@"SHT_CUDA_INFO"
	.align	4


	//----- nvinfo : EIATTR_REGCOUNT
	.align		4
        /*0000*/ 	.byte	0x04, 0x2f
        /*0002*/ 	.short	(.L_1 - .L_0)
	.align		4
.L_0:
        /*0004*/ 	.word	index@(triton_poi_fused_convolution_leaky_relu_20)
        /*0008*/ 	.word	0x00000014


	//----- nvinfo : EIATTR_MIN_STACK_SIZE
	.align		4
.L_1:
        /*000c*/ 	.byte	0x04, 0x12
        /*000e*/ 	.short	(.L_3 - .L_2)
	.align		4
.L_2:
        /*0010*/ 	.word	index@(triton_poi_fused_convolution_leaky_relu_20)
        /*0014*/ 	.word	0x00000000


	//----- nvinfo : EIATTR_FRAME_SIZE
	.align		4
.L_3:
        /*0018*/ 	.byte	0x04, 0x11
        /*001a*/ 	.short	(.L_5 - .L_4)
	.align		4
.L_4:
        /*001c*/ 	.word	index@(triton_poi_fused_convolution_leaky_relu_20)
        /*0020*/ 	.word	0x00000000


	//----- nvinfo : EIATTR_MIN_STACK_SIZE
	.align		4
.L_5:
        /*0024*/ 	.byte	0x04, 0x12
        /*0026*/ 	.short	(.L_7 - .L_6)
	.align		4
.L_6:
        /*0028*/ 	.word	index@(triton_poi_fused_convolution_leaky_relu_20)
        /*002c*/ 	.word	0x00000000
.L_7:


//--------------------- .nv.info.triton_poi_fused_convolution_leaky_relu_20 --------------------------
	.section	.nv.info.triton_poi_fused_convolution_leaky_relu_20,"",@"SHT_CUDA_INFO"
	.sectionflags	@""
	.align	4


	//----- nvinfo : EIATTR_CUDA_API_VERSION
	.align		4
        /*0000*/ 	.byte	0x04, 0x37
        /*0002*/ 	.short	(.L_9 - .L_8)
.L_8:
        /*0004*/ 	.word	0x0000007c


	//----- nvinfo : EIATTR_KPARAM_INFO
	.align		4
.L_9:
        /*0008*/ 	.byte	0x04, 0x17
        /*000a*/ 	.short	(.L_11 - .L_10)
.L_10:
        /*000c*/ 	.word	0x00000000
        /*0010*/ 	.short	0x0005
        /*0012*/ 	.short	0x0028
        /*0014*/ 	.byte	0x00, 0xf0, 0x11, 0x00


	//----- nvinfo : EIATTR_KPARAM_INFO
	.align		4
.L_11:
        /*0018*/ 	.byte	0x04, 0x17
        /*001a*/ 	.short	(.L_13 - .L_12)
.L_12:
        /*001c*/ 	.word	0x00000000
        /*0020*/ 	.short	0x0004
        /*0022*/ 	.short	0x0020
        /*0024*/ 	.byte	0x00, 0xf4, 0x21, 0x00


	//----- nvinfo : EIATTR_KPARAM_INFO
	.align		4
.L_13:
        /*0028*/ 	.byte	0x04, 0x17
        /*002a*/ 	.short	(.L_15 - .L_14)
.L_14:
        /*002c*/ 	.word	0x00000000
        /*0030*/ 	.short	0x0003
        /*0032*/ 	.short	0x0018
        /*0034*/ 	.byte	0x00, 0xf4, 0x21, 0x00


	//----- nvinfo : EIATTR_KPARAM_INFO
	.align		4
.L_15:
        /*0038*/ 	.byte	0x04, 0x17
        /*003a*/ 	.short	(.L_17 - .L_16)
.L_16:
        /*003c*/ 	.word	0x00000000
        /*0040*/ 	.short	0x0002
        /*0042*/ 	.short	0x0010
        /*0044*/ 	.byte	0x00, 0xf4, 0x21, 0x00


	//----- nvinfo : EIATTR_KPARAM_INFO
	.align		4
.L_17:
        /*0048*/ 	.byte	0x04, 0x17
        /*004a*/ 	.short	(.L_19 - .L_18)
.L_18:
        /*004c*/ 	.word	0x00000000
        /*0050*/ 	.short	0x0001
        /*0052*/ 	.short	0x0008
        /*0054*/ 	.byte	0x00, 0xf4, 0x21, 0x00


	//----- nvinfo : EIATTR_KPARAM_INFO
	.align		4
.L_19:
        /*0058*/ 	.byte	0x04, 0x17
        /*005a*/ 	.short	(.L_21 - .L_20)
.L_20:
        /*005c*/ 	.word	0x00000000
        /*0060*/ 	.short	0x0000
        /*0062*/ 	.short	0x0000
        /*0064*/ 	.byte	0x00, 0xf4, 0x21, 0x00


	//----- nvinfo : EIATTR_SPARSE_MMA_MASK
	.align		4
.L_21:
        /*0068*/ 	.byte	0x03, 0x50
        /*006a*/ 	.short	0x0000


	//----- nvinfo : EIATTR_MAXREG_COUNT
	.align		4
        /*006c*/ 	.byte	0x03, 0x1b
        /*006e*/ 	.short	0x00ff


	//----- nvinfo : EIATTR_EXIT_INSTR_OFFSETS
	.align		4
        /*0070*/ 	.byte	0x04, 0x1c
        /*0072*/ 	.short	(.L_23 - .L_22)


	//   ....[0]....
.L_22:
        /*0074*/ 	.word	0x000002c0


	//   ....[1]....
        /*0078*/ 	.word	0x000002e0


	//----- nvinfo : EIATTR_REQNTID
	.align		4
.L_23:
        /*007c*/ 	.byte	0x04, 0x10
        /*007e*/ 	.short	(.L_25 - .L_24)
.L_24:
        /*0080*/ 	.word	0x00000080
        /*0084*/ 	.word	0x00000001
        /*0088*/ 	.word	0x00000001


	//----- nvinfo : EIATTR_CBANK_PARAM_SIZE
	.align		4
.L_25:
        /*008c*/ 	.byte	0x03, 0x19
        /*008e*/ 	.short	0x002c


	//----- nvinfo : EIATTR_PARAM_CBANK
	.align		4
        /*0090*/ 	.byte	0x04, 0x0a
        /*0092*/ 	.short	(.L_27 - .L_26)
	.align		4
.L_26:
        /*0094*/ 	.word	index@(.nv.constant0.triton_poi_fused_convolution_leaky_relu_20)
        /*0098*/ 	.short	0x0210
        /*009a*/ 	.short	0x002c


	//----- nvinfo : EIATTR_SW_WAR
	.align		4
.L_27:
        /*009c*/ 	.byte	0x04, 0x36
        /*009e*/ 	.short	(.L_29 - .L_28)
.L_28:
        /*00a0*/ 	.word	0x00000008
.L_29:


//--------------------- .nv.callgraph             --------------------------
	.section	.nv.callgraph,"",@"SHT_CUDA_CALLGRAPH"
	.align	4
	.sectionentsize	8
	.align		4
        /*0000*/ 	.word	0x00000000
	.align		4
        /*0004*/ 	.word	0xffffffff
	.align		4
        /*0008*/ 	.word	0x00000000
	.align		4
        /*000c*/ 	.word	0xfffffffe
	.align		4
        /*0010*/ 	.word	0x00000000
	.align		4
        /*0014*/ 	.word	0xfffffffd
	.align		4
        /*0018*/ 	.word	0x00000000
	.align		4
        /*001c*/ 	.word	0xfffffffc


//--------------------- .text.triton_poi_fused_convolution_leaky_relu_20 --------------------------
	.section	.text.triton_poi_fused_convolution_leaky_relu_20,"ax",@progbits
	.align	128
        .global         triton_poi_fused_convolution_leaky_relu_20
        .type           triton_poi_fused_convolution_leaky_relu_20,@function
        .size           triton_poi_fused_convolution_leaky_relu_20,(.L_x_1 - triton_poi_fused_convolution_leaky_relu_20)
        .other          triton_poi_fused_convolution_leaky_relu_20,@"STO_CUDA_ENTRY STV_DEFAULT"
triton_poi_fused_convolution_leaky_relu_20:
.text.triton_poi_fused_convolution_leaky_relu_20:
[----:B------:R-:W0:Y:S02]  /*0000*/  LDC R1, c[0x0][0x28] ;  /* 0x00000a00ff017b82 */ /* 0x000e240000000800 */
[----:B------:R-:W1:Y:S01]  /*0010*/  S2R R0, SR_TID.X ;  /* 0x0000000000007919 */ /* 0x000e620000002100 */
[----:B------:R-:W2:Y:S01]  /*0020*/  LDC.64 R4, c[0x0][0x220] ;  /* 0x00008800ff047b82 */ /* 0x000ea20000000a00 */
[----:B------:R-:W-:Y:S01]  /*0030*/  IMAD.MOV.U32 R13, RZ, RZ, RZ ;  /* 0x000000ffff0d7224 */ /* 0x000fe200078e00ff */
[----:B------:R-:W-:Y:S01]  /*0040*/  ULDC.64 UR4, c[0x0][0x208] ;  /* 0x0000820000047ab9 */ /* 0x000fe20000000a00 */
[----:B------:R-:W3:Y:S05]  /*0050*/  S2R R11, SR_CTAID.X ;  /* 0x00000000000b7919 */ /* 0x000eea0000002500 */
[----:B------:R-:W4:Y:S01]  /*0060*/  LDC.64 R2, c[0x0][0x210] ;  /* 0x00008400ff027b82 */ /* 0x000f220000000a00 */
[----:B------:R-:W-:Y:S01]  /*0070*/  IMAD.MOV.U32 R10, RZ, RZ, RZ ;  /* 0x000000ffff0a7224 */ /* 0x000fe200078e00ff */
[----:B------:R-:W-:Y:S01]  /*0080*/  ULDC.64 UR6, c[0x0][0x228] ;  /* 0x00008a0000067ab9 */ /* 0x000fe20000000a00 */
[----:B-1----:R-:W-:-:S05]  /*0090*/  LOP3.LUT R0, R0, 0x7f, RZ, 0xc0, !PT ;  /* 0x0000007f00007812 */ /* 0x002fca00078ec0ff */
[----:B---3--:R-:W-:-:S04]  /*00a0*/  IMAD R11, R11, 0x80, R0 ;  /* 0x000000800b0b7824 */ /* 0x008fc800078e0200 */
[C---:B------:R-:W-:Y:S01]  /*00b0*/  IMAD.HI R0, R11.reuse, 0x38e38e39, RZ ;  /* 0x38e38e390b007827 */ /* 0x040fe200078e02ff */
[----:B------:R-:W-:-:S03]  /*00c0*/  ISETP.GE.AND P0, PT, R11, 0x1200, PT ;  /* 0x000012000b00780c */ /* 0x000fc60003f06270 */
[----:B----4-:R-:W-:Y:S01]  /*00d0*/  IMAD.WIDE R2, R11, 0x4, R2 ;  /* 0x000000040b027825 */ /* 0x010fe200078e0202 */
[----:B------:R-:W-:-:S04]  /*00e0*/  SHF.R.S32.HI R7, RZ, 0x1, R0 ;  /* 0x00000001ff077819 */ /* 0x000fc80000011400 */
[----:B------:R-:W-:Y:S02]  /*00f0*/  LEA.HI R0, R0, R7, RZ, 0x1 ;  /* 0x0000000700007211 */ /* 0x000fe400078f08ff */
[----:B------:R-:W1:Y:S02]  /*0100*/  LDC.64 R6, c[0x0][0x218] ;  /* 0x00008600ff067b82 */ /* 0x000e640000000a00 */
[----:B------:R-:W-:-:S04]  /*0110*/  SHF.R.S32.HI R9, RZ, 0x1f, R0 ;  /* 0x0000001fff097819 */ /* 0x000fc80000011400 */
[----:B------:R-:W-:-:S04]  /*0120*/  LEA.HI R9, R9, R0, RZ, 0x7 ;  /* 0x0000000009097211 */ /* 0x000fc800078f38ff */
[----:B------:R-:W-:-:S05]  /*0130*/  LOP3.LUT R9, R9, 0xffffff80, RZ, 0xc0, !PT ;  /* 0xffffff8009097812 */ /* 0x000fca00078ec0ff */
[----:B------:R-:W-:Y:S02]  /*0140*/  IMAD.IADD R9, R0, 0x1, -R9 ;  /* 0x0000000100097824 */ /* 0x000fe400078e0a09 */
[----:B------:R-:W-:Y:S02]  /*0150*/  IMAD.MOV.U32 R0, RZ, RZ, RZ ;  /* 0x000000ffff007224 */ /* 0x000fe400078e00ff */
[----:B--2---:R-:W-:-:S04]  /*0160*/  IMAD.WIDE R4, R9, 0x4, R4 ;  /* 0x0000000409047825 */ /* 0x004fc800078e0204 */
[----:B------:R-:W2:Y:S04]  /*0170*/  @!P0 LDG.E R0, desc[UR4][R2.64] ;  /* 0x0000000402008981 */ /* 0x000ea8000c1e1900 */
[----:B------:R3:W2:Y:S01]  /*0180*/  @!P0 LDG.E.EL R13, desc[UR4][R4.64] ;  /* 0x00000004040d8981 */ /* 0x0006a2000c2e1900 */
[----:B-1----:R-:W-:-:S05]  /*0190*/  IMAD.WIDE R6, R11, 0x4, R6 ;  /* 0x000000040b067825 */ /* 0x002fca00078e0206 */
[----:B------:R-:W4:Y:S01]  /*01a0*/  @!P0 LDG.E R10, desc[UR4][R6.64] ;  /* 0x00000004060a8981 */ /* 0x000f22000c1e1900 */
[----:B------:R-:W-:Y:S02]  /*01b0*/  SHF.R.S32.HI R12, RZ, 0x1f, R11 ;  /* 0x0000001fff0c7819 */ /* 0x000fe4000001140b */
[----:B------:R-:W-:-:S04]  /*01c0*/  IADD3 R8, P2, R11, UR6, RZ ;  /* 0x000000060b087c10 */ /* 0x000fc8000ff5e0ff */
[----:B------:R-:W-:Y:S01]  /*01d0*/  IADD3.X R9, R12, UR7, RZ, P2, !PT ;  /* 0x000000070c097c10 */ /* 0x000fe200097fe4ff */
[----:B------:R-:W-:Y:S02]  /*01e0*/  ULDC.64 UR6, c[0x0][0x230] ;  /* 0x00008c0000067ab9 */ /* 0x000fe40000000a00 */
[----:B---3--:R-:W-:-:S04]  /*01f0*/  IADD3 R4, P2, R11, UR6, RZ ;  /* 0x000000060b047c10 */ /* 0x008fc8000ff5e0ff */
[----:B------:R-:W-:Y:S02]  /*0200*/  IADD3.X R5, R12, UR7, RZ, P2, !PT ;  /* 0x000000070c057c10 */ /* 0x000fe400097fe4ff */
[----:B--2---:R-:W-:Y:S01]  /*0210*/  FSETP.GT.AND P1, PT, R0, -R13, PT ;  /* 0x8000000d0000720b */ /* 0x004fe20003f24000 */
[----:B------:R-:W-:-:S03]  /*0220*/  FADD R15, R13, R0 ;  /* 0x000000000d0f7221 */ /* 0x000fc60000000000 */
[----:B------:R-:W-:Y:S02]  /*0230*/  SEL R11, RZ, 0x1, !P1 ;  /* 0x00000001ff0b7807 */ /* 0x000fe40004800000 */
[----:B----4-:R-:W-:Y:S01]  /*0240*/  FSETP.GT.AND P3, PT, R13, -R10, PT ;  /* 0x8000000a0d00720b */ /* 0x010fe20003f64000 */
[----:B------:R-:W-:Y:S02]  /*0250*/  FADD R13, R10, R13 ;  /* 0x0000000d0a0d7221 */ /* 0x000fe40000000000 */
[----:B------:R1:W-:Y:S01]  /*0260*/  @!P0 STG.E.U8 desc[UR4][R8.64], R11 ;  /* 0x0000000b08008986 */ /* 0x0003e2000c101104 */
[----:B------:R-:W-:-:S03]  /*0270*/  SEL R17, RZ, 0x1, !P3 ;  /* 0x00000001ff117807 */ /* 0x000fc60005800000 */
[----:B------:R-:W-:-:S05]  /*0280*/  @!P1 FMUL R15, R15, 0.10000000149011611938 ;  /* 0x3dcccccd0f0f9820 */ /* 0x000fca0000400000 */
[----:B------:R1:W-:Y:S01]  /*0290*/  @!P0 STG.E desc[UR4][R2.64], R15 ;  /* 0x0000000f02008986 */ /* 0x0003e2000c101904 */
[----:B------:R-:W-:-:S03]  /*02a0*/  @!P3 FMUL R13, R13, 0.10000000149011611938 ;  /* 0x3dcccccd0d0db820 */ /* 0x000fc60000400000 */
[----:B------:R1:W-:Y:S01]  /*02b0*/  @!P0 STG.E.U8 desc[UR4][R4.64], R17 ;  /* 0x0000001104008986 */ /* 0x0003e2000c101104 */
[----:B------:R-:W-:Y:S05]  /*02c0*/  @P0 EXIT ;  /* 0x000000000000094d */ /* 0x000fea0003800000 */
[----:B------:R-:W-:Y:S01]  /*02d0*/  STG.E desc[UR4][R6.64], R13 ;  /* 0x0000000d06007986 */ /* 0x000fe2000c101904 */
[----:B------:R-:W-:Y:S05]  /*02e0*/  EXIT ;  /* 0x000000000000794d */ /* 0x000fea0003800000 */
.L_x_0:
[----:B------:R-:W-:-:S00]  /*02f0*/  BRA `(.L_x_0) ;  /* 0xfffffffc00fc7947 */ /* 0x000fc0000383ffff */
[----:B------:R-:W-:-:S00]  /*0300*/  NOP ;  /* 0x0000000000007918 */ /* 0x000fc00000000000 */
[----:B------:R-:W-:-:S00]  /*0310*/  NOP ;  /* 0x0000000000007918 */ /* 0x000fc00000000000 */
[----:B------:R-:W-:-:S00]  /*0320*/  NOP ;  /* 0x0000000000007918 */ /* 0x000fc00000000000 */
[----:B------:R-:W-:-:S00]  /*0330*/  NOP ;  /* 0x0000000000007918 */ /* 0x000fc00000000000 */
[----:B------:R-:W-:-:S00]  /*0340*/  NOP ;  /* 0x0000000000007918 */ /* 0x000fc00000000000 */
[----:B------:R-:W-:-:S00]  /*0350*/  NOP ;  /* 0x0000000000007918 */ /* 0x000fc00000000000 */
[----:B------:R-:W-:-:S00]  /*0360*/  NOP ;  /* 0x0000000000007918 */ /* 0x000fc00000000000 */
[----:B------:R-:W-:-:S00]  /*0370*/  NOP ;  /* 0x0000000000007918 */ /* 0x000fc00000000000 */
.L_x_1:


//--------------------- .nv.constant0.triton_poi_fused_convolution_leaky_relu_20 --------------------------
	.section	.nv.constant0.triton_poi_fused_convolution_leaky_relu_20,"a",@progbits
	.sectionflags	@""
	.align	4
.nv.constant0.triton_poi_fused_convolution_leaky_relu_20:
	.zero		572
